	.headerflags	@"EF_CUDA_TEXMODE_UNIFIED EF_CUDA_64BIT_ADDRESS EF_CUDA_SM86 EF_CUDA_VIRTUAL_SM(EF_CUDA_SM86)"
	.elftype	@"ET_EXEC"


//--------------------- .nv.info                  --------------------------
	.section	.nv.info,"",@"SHT_CUDA_INFO"
	.align	4


	//----- nvinfo : EIATTR_REGCOUNT
	.align		4
        /*0000*/ 	.byte	0x04, 0x2f
        /*0002*/ 	.short	(.L_1 - .L_0)
	.align		4
.L_0:
        /*0004*/ 	.word	index@(triton_poi_fused__to_copy_6)
        /*0008*/ 	.word	0x0000000a


	//----- nvinfo : EIATTR_MIN_STACK_SIZE
	.align		4
.L_1:
        /*000c*/ 	.byte	0x04, 0x12
        /*000e*/ 	.short	(.L_3 - .L_2)
	.align		4
.L_2:
        /*0010*/ 	.word	index@(triton_poi_fused__to_copy_6)
        /*0014*/ 	.word	0x00000000


	//----- nvinfo : EIATTR_FRAME_SIZE
	.align		4
.L_3:
        /*0018*/ 	.byte	0x04, 0x11
        /*001a*/ 	.short	(.L_5 - .L_4)
	.align		4
.L_4:
        /*001c*/ 	.word	index@(triton_poi_fused__to_copy_6)
        /*0020*/ 	.word	0x00000000


	//----- nvinfo : EIATTR_MIN_STACK_SIZE
	.align		4
.L_5:
        /*0024*/ 	.byte	0x04, 0x12
        /*0026*/ 	.short	(.L_7 - .L_6)
	.align		4
.L_6:
        /*0028*/ 	.word	index@(triton_poi_fused__to_copy_6)
        /*002c*/ 	.word	0x00000000
.L_7:


//--------------------- .nv.info.triton_poi_fused__to_copy_6 --------------------------
	.section	.nv.info.triton_poi_fused__to_copy_6,"",@"SHT_CUDA_INFO"
	.sectionflags	@""
	.align	4


	//----- nvinfo : EIATTR_CUDA_API_VERSION
	.align		4
        /*0000*/ 	.byte	0x04, 0x37
        /*0002*/ 	.short	(.L_9 - .L_8)
.L_8:
        /*0004*/ 	.word	0x0000007c


	//----- nvinfo : EIATTR_SW2861232_WAR
	.align		4
.L_9:
        /*0008*/ 	.byte	0x01, 0x35
	.zero		2


	//----- nvinfo : EIATTR_PARAM_CBANK
	.align		4
        /*000c*/ 	.byte	0x04, 0x0a
        /*000e*/ 	.short	(.L_11 - .L_10)
	.align		4
.L_10:
        /*0010*/ 	.word	index@(.nv.constant0.triton_poi_fused__to_copy_6)
        /*0014*/ 	.short	0x0160
        /*0016*/ 	.short	0x0020


	//----- nvinfo : EIATTR_CBANK_PARAM_SIZE
	.align		4
.L_11:
        /*0018*/ 	.byte	0x03, 0x19
        /*001a*/ 	.short	0x0020


	//----- nvinfo : EIATTR_KPARAM_INFO
	.align		4
        /*001c*/ 	.byte	0x04, 0x17
        /*001e*/ 	.short	(.L_13 - .L_12)
.L_12:
        /*0020*/ 	.word	0x00000000
        /*0024*/ 	.short	0x0003
        /*0026*/ 	.short	0x0018
        /*0028*/ 	.byte	0x00, 0xf4, 0x21, 0x00


	//----- nvinfo : EIATTR_KPARAM_INFO
	.align		4
.L_13:
        /*002c*/ 	.byte	0x04, 0x17
        /*002e*/ 	.short	(.L_15 - .L_14)
.L_14:
        /*0030*/ 	.word	0x00000000
        /*0034*/ 	.short	0x0002
        /*0036*/ 	.short	0x0010
        /*0038*/ 	.byte	0x00, 0xf0, 0x11, 0x00


	//----- nvinfo : EIATTR_KPARAM_INFO
	.align		4
.L_15:
        /*003c*/ 	.byte	0x04, 0x17
        /*003e*/ 	.short	(.L_17 - .L_16)
.L_16:
        /*0040*/ 	.word	0x00000000
        /*0044*/ 	.short	0x0001
        /*0046*/ 	.short	0x0008
        /*0048*/ 	.byte	0x00, 0xf4, 0x21, 0x00


	//----- nvinfo : EIATTR_KPARAM_INFO
	.align		4
.L_17:
        /*004c*/ 	.byte	0x04, 0x17
        /*004e*/ 	.short	(.L_19 - .L_18)
.L_18:
        /*0050*/ 	.word	0x00000000
        /*0054*/ 	.short	0x0000
        /*0056*/ 	.short	0x0000
        /*0058*/ 	.byte	0x00, 0xf4, 0x21, 0x00


	//----- nvinfo : EIATTR_MAXREG_COUNT
	.align		4
.L_19:
        /*005c*/ 	.byte	0x03, 0x1b
        /*005e*/ 	.short	0x00ff


	//----- nvinfo : EIATTR_EXIT_INSTR_OFFSETS
	.align		4
        /*0060*/ 	.byte	0x04, 0x1c
        /*0062*/ 	.short	(.L_21 - .L_20)


	//   ....[0]....
.L_20:
        /*0064*/ 	.word	0x000000e0


	//----- nvinfo : EIATTR_REQNTID
	.align		4
.L_21:
        /*0068*/ 	.byte	0x04, 0x10
        /*006a*/ 	.short	(.L_23 - .L_22)
.L_22:
        /*006c*/ 	.word	0x00000100
        /*0070*/ 	.word	0x00000001
        /*0074*/ 	.word	0x00000001
.L_23:


//--------------------- .nv.callgraph             --------------------------
	.section	.nv.callgraph,"",@"SHT_CUDA_CALLGRAPH"
	.align	4
	.sectionentsize	8
	.align		4
        /*0000*/ 	.word	0x00000000
	.align		4
        /*0004*/ 	.word	0xffffffff
	.align		4
        /*0008*/ 	.word	0x00000000
	.align		4
        /*000c*/ 	.word	0xfffffffe
	.align		4
        /*0010*/ 	.word	0x00000000
	.align		4
        /*0014*/ 	.word	0xfffffffd
	.align		4
        /*0018*/ 	.word	0x00000000
	.align		4
        /*001c*/ 	.word	0xfffffffc


//--------------------- .nv.rel.action            --------------------------
	.section	.nv.rel.action,"",@"SHT_CUDA_RELOCINFO"
	.align	8
	.sectionentsize	8
        /*0000*/ 	.byte	0x73, 0x00, 0x00, 0x00, 0x00, 0x00, 0x00, 0x00, 0x00, 0x00, 0x00, 0x11, 0x25, 0x00, 0x05, 0x36


//--------------------- .nv.constant0.triton_poi_fused__to_copy_6 --------------------------
	.section	.nv.constant0.triton_poi_fused__to_copy_6,"a",@progbits
	.sectionflags	@""
	.align	4
.nv.constant0.triton_poi_fused__to_copy_6:
	.zero		384


//--------------------- .text.triton_poi_fused__to_copy_6 --------------------------
	.section	.text.triton_poi_fused__to_copy_6,"ax",@progbits
	.sectioninfo	@"SHI_REGISTERS=10"
	.align	128
        .global         triton_poi_fused__to_copy_6
        .type           triton_poi_fused__to_copy_6,@function
        .size           triton_poi_fused__to_copy_6,(.L_x_1 - triton_poi_fused__to_copy_6)
        .other          triton_poi_fused__to_copy_6,@"STO_CUDA_ENTRY STV_DEFAULT"
triton_poi_fused__to_copy_6:
.text.triton_poi_fused__to_copy_6:
[----:B------:R-:W-:Y:S02]  /*0000*/  MOV R1, c[0x0][0x28] ;  /* 0x00000a0000017a02 */ /* 0x000fe40000000f00 */
[----:B------:R-:W0:Y:S01]  /*0010*/  S2R R0, SR_TID.X ;  /* 0x0000000000007919 */ /* 0x000e220000002100 */
[----:B------:R-:W-:Y:S01]  /*0020*/  IMAD.MOV.U32 R5, RZ, RZ, 0x4 ;  /* 0x00000004ff057424 */ /* 0x000fe200078e00ff */
[----:B------:R-:W-:Y:S02]  /*0030*/  ULDC.64 UR4, c[0x0][0x118] ;  /* 0x0000460000047ab9 */ /* 0x000fe40000000a00 */
[----:B------:R-:W1:Y:S01]  /*0040*/  S2R R3, SR_CTAID.X ;  /* 0x0000000000037919 */ /* 0x000e620000002500 */
[----:B0-----:R-:W-:-:S04]  /*0050*/  SHF.L.U32 R0, R0, 0x1, RZ ;  /* 0x0000000100007819 */ /* 0x001fc800000006ff */
[----:B------:R-:W-:-:S04]  /*0060*/  LOP3.LUT R0, R0, 0x1fe, RZ, 0xc0, !PT ;  /* 0x000001fe00007812 */ /* 0x000fc800078ec0ff */
[----:B-1----:R-:W-:-:S05]  /*0070*/  LEA R0, R3, R0, 0x9 ;  /* 0x0000000003007211 */ /* 0x002fca00078e48ff */
[----:B------:R-:W-:-:S06]  /*0080*/  IMAD.WIDE R2, R0, R5, c[0x0][0x160] ;  /* 0x0000580000027625 */ /* 0x000fcc00078e0205 */
[----:B------:R-:W2:Y:S01]  /*0090*/  LDG.E.64 R2, [R2.64] ;  /* 0x0000000402027981 */ /* 0x000ea2000c1e1b00 */
[----:B------:R-:W-:-:S04]  /*00a0*/  IMAD.MOV.U32 R5, RZ, RZ, 0x2 ;  /* 0x00000002ff057424 */ /* 0x000fc800078e00ff */
[----:B------:R-:W-:Y:S01]  /*00b0*/  IMAD.WIDE R4, R0, R5, c[0x0][0x168] ;  /* 0x00005a0000047625 */ /* 0x000fe200078e0205 */
[----:B--2---:R-:W-:-:S05]  /*00c0*/  F2FP.BF16.PACK_AB R7, R3, R2 ;  /* 0x000000020307723e */ /* 0x004fca00000010ff */
[----:B------:R-:W-:Y:S01]  /*00d0*/  STG.E [R4.64], R7 ;  /* 0x0000000704007986 */ /* 0x000fe2000c101904 */
[----:B------:R-:W-:Y:S05]  /*00e0*/  EXIT ;  /* 0x000000000000794d */ /* 0x000fea0003800000 */
.L_x_0:
[----:B------:R-:W-:-:S00]  /*00f0*/  BRA `(.L_x_0) ;  /* 0xfffffff000007947 */ /* 0x000fc0000383ffff */
[----:B------:R-:W-:-:S00]  /*0100*/  NOP ;  /* 0x0000000000007918 */ /* 0x000fc00000000000 */
[----:B------:R-:W-:-:S00]  /*0110*/  NOP ;  /* 0x0000000000007918 */ /* 0x000fc00000000000 */
[----:B------:R-:W-:-:S00]  /*0120*/  NOP ;  /* 0x0000000000007918 */ /* 0x000fc00000000000 */
[----:B------:R-:W-:-:S00]  /*0130*/  NOP ;  /* 0x0000000000007918 */ /* 0x000fc00000000000 */
[----:B------:R-:W-:-:S00]  /*0140*/  NOP ;  /* 0x0000000000007918 */ /* 0x000fc00000000000 */
[----:B------:R-:W-:-:S00]  /*0150*/  NOP ;  /* 0x0000000000007918 */ /* 0x000fc00000000000 */
[----:B------:R-:W-:-:S00]  /*0160*/  NOP ;  /* 0x0000000000007918 */ /* 0x000fc00000000000 */
[----:B------:R-:W-:-:S00]  /*0170*/  NOP ;  /* 0x0000000000007918 */ /* 0x000fc00000000000 */
.L_x_1:
